//
// Generated by NVIDIA NVVM Compiler
//
// Compiler Build ID: CL-36424714
// Cuda compilation tools, release 13.0, V13.0.88
// Based on NVVM 20.0.0
//

.version 9.0
.target sm_100
.address_size 64

	// .globl	_Z10bucketSortPiS_i

.visible .entry _Z10bucketSortPiS_i(
	.param .u64 .ptr .align 1 _Z10bucketSortPiS_i_param_0,
	.param .u64 .ptr .align 1 _Z10bucketSortPiS_i_param_1,
	.param .u32 _Z10bucketSortPiS_i_param_2
)
{
	.reg .pred 	%p<98>;
	.reg .b32 	%r<126>;
	.reg .b64 	%rd<22>;

	ld.param.u64 	%rd9, [_Z10bucketSortPiS_i_param_0];
	ld.param.u64 	%rd10, [_Z10bucketSortPiS_i_param_1];
	ld.param.u32 	%r52, [_Z10bucketSortPiS_i_param_2];
	cvta.to.global.u64 	%rd1, %rd10;
	mov.u32 	%r53, %ctaid.x;
	mov.u32 	%r54, %ntid.x;
	mov.u32 	%r55, %tid.x;
	mad.lo.s32 	%r1, %r53, %r54, %r55;
	setp.ge.s32 	%p1, %r1, %r52;
	@%p1 bra 	$L__BB0_2;
	mul.wide.s32 	%rd11, %r1, 4;
	add.s64 	%rd12, %rd1, %rd11;
	mov.b32 	%r56, 0;
	st.global.u32 	[%rd12], %r56;
$L__BB0_2:
	bar.sync 	0;
	cvta.to.global.u64 	%rd13, %rd9;
	mul.wide.s32 	%rd14, %r1, 4;
	add.s64 	%rd2, %rd13, %rd14;
	ld.global.u32 	%r57, [%rd2];
	mul.wide.s32 	%rd15, %r57, 4;
	add.s64 	%rd16, %rd1, %rd15;
	atom.global.add.u32 	%r58, [%rd16], 1;
	setp.lt.s32 	%p2, %r52, 1;
	@%p2 bra 	$L__BB0_73;
	and.b32  	%r2, %r52, 15;
	setp.lt.u32 	%p3, %r52, 16;
	mov.b32 	%r119, 0;
	mov.u32 	%r118, %r119;
	@%p3 bra 	$L__BB0_38;
	and.b32  	%r119, %r52, 2147483632;
	mov.b32 	%r115, 0;
	mov.u32 	%r118, %r115;
$L__BB0_5:
	.pragma "nounroll";
	mul.wide.u32 	%rd17, %r115, 4;
	add.s64 	%rd3, %rd1, %rd17;
	ld.global.u32 	%r61, [%rd3];
	add.s32 	%r6, %r61, %r118;
	setp.ge.s32 	%p4, %r1, %r6;
	setp.lt.s32 	%p5, %r1, %r118;
	or.pred  	%p6, %p5, %p4;
	@%p6 bra 	$L__BB0_7;
	st.global.u32 	[%rd2], %r115;
$L__BB0_7:
	ld.global.u32 	%r62, [%rd3+4];
	add.s32 	%r7, %r62, %r6;
	setp.ge.s32 	%p7, %r1, %r7;
	setp.lt.s32 	%p8, %r1, %r6;
	or.pred  	%p9, %p8, %p7;
	@%p9 bra 	$L__BB0_9;
	add.s32 	%r63, %r115, 1;
	st.global.u32 	[%rd2], %r63;
$L__BB0_9:
	ld.global.u32 	%r64, [%rd3+8];
	add.s32 	%r8, %r64, %r7;
	setp.ge.s32 	%p10, %r1, %r8;
	setp.lt.s32 	%p11, %r1, %r7;
	or.pred  	%p12, %p11, %p10;
	@%p12 bra 	$L__BB0_11;
	add.s32 	%r65, %r115, 2;
	st.global.u32 	[%rd2], %r65;
$L__BB0_11:
	ld.global.u32 	%r66, [%rd3+12];
	add.s32 	%r9, %r66, %r8;
	setp.ge.s32 	%p13, %r1, %r9;
	setp.lt.s32 	%p14, %r1, %r8;
	or.pred  	%p15, %p14, %p13;
	@%p15 bra 	$L__BB0_13;
	add.s32 	%r67, %r115, 3;
	st.global.u32 	[%rd2], %r67;
$L__BB0_13:
	ld.global.u32 	%r68, [%rd3+16];
	add.s32 	%r10, %r68, %r9;
	setp.ge.s32 	%p16, %r1, %r10;
	setp.lt.s32 	%p17, %r1, %r9;
	or.pred  	%p18, %p17, %p16;
	@%p18 bra 	$L__BB0_15;
	add.s32 	%r69, %r115, 4;
	st.global.u32 	[%rd2], %r69;
$L__BB0_15:
	ld.global.u32 	%r70, [%rd3+20];
	add.s32 	%r11, %r70, %r10;
	setp.ge.s32 	%p19, %r1, %r11;
	setp.lt.s32 	%p20, %r1, %r10;
	or.pred  	%p21, %p20, %p19;
	@%p21 bra 	$L__BB0_17;
	add.s32 	%r71, %r115, 5;
	st.global.u32 	[%rd2], %r71;
$L__BB0_17:
	ld.global.u32 	%r72, [%rd3+24];
	add.s32 	%r12, %r72, %r11;
	setp.ge.s32 	%p22, %r1, %r12;
	setp.lt.s32 	%p23, %r1, %r11;
	or.pred  	%p24, %p23, %p22;
	@%p24 bra 	$L__BB0_19;
	add.s32 	%r73, %r115, 6;
	st.global.u32 	[%rd2], %r73;
$L__BB0_19:
	ld.global.u32 	%r74, [%rd3+28];
	add.s32 	%r13, %r74, %r12;
	setp.ge.s32 	%p25, %r1, %r13;
	setp.lt.s32 	%p26, %r1, %r12;
	or.pred  	%p27, %p26, %p25;
	@%p27 bra 	$L__BB0_21;
	add.s32 	%r75, %r115, 7;
	st.global.u32 	[%rd2], %r75;
$L__BB0_21:
	ld.global.u32 	%r76, [%rd3+32];
	add.s32 	%r14, %r76, %r13;
	setp.ge.s32 	%p28, %r1, %r14;
	setp.lt.s32 	%p29, %r1, %r13;
	or.pred  	%p30, %p29, %p28;
	@%p30 bra 	$L__BB0_23;
	add.s32 	%r77, %r115, 8;
	st.global.u32 	[%rd2], %r77;
$L__BB0_23:
	ld.global.u32 	%r78, [%rd3+36];
	add.s32 	%r15, %r78, %r14;
	setp.ge.s32 	%p31, %r1, %r15;
	setp.lt.s32 	%p32, %r1, %r14;
	or.pred  	%p33, %p32, %p31;
	@%p33 bra 	$L__BB0_25;
	add.s32 	%r79, %r115, 9;
	st.global.u32 	[%rd2], %r79;
$L__BB0_25:
	ld.global.u32 	%r80, [%rd3+40];
	add.s32 	%r16, %r80, %r15;
	setp.ge.s32 	%p34, %r1, %r16;
	setp.lt.s32 	%p35, %r1, %r15;
	or.pred  	%p36, %p35, %p34;
	@%p36 bra 	$L__BB0_27;
	add.s32 	%r81, %r115, 10;
	st.global.u32 	[%rd2], %r81;
$L__BB0_27:
	ld.global.u32 	%r82, [%rd3+44];
	add.s32 	%r17, %r82, %r16;
	setp.ge.s32 	%p37, %r1, %r17;
	setp.lt.s32 	%p38, %r1, %r16;
	or.pred  	%p39, %p38, %p37;
	@%p39 bra 	$L__BB0_29;
	add.s32 	%r83, %r115, 11;
	st.global.u32 	[%rd2], %r83;
$L__BB0_29:
	ld.global.u32 	%r84, [%rd3+48];
	add.s32 	%r18, %r84, %r17;
	setp.ge.s32 	%p40, %r1, %r18;
	setp.lt.s32 	%p41, %r1, %r17;
	or.pred  	%p42, %p41, %p40;
	@%p42 bra 	$L__BB0_31;
	add.s32 	%r85, %r115, 12;
	st.global.u32 	[%rd2], %r85;
$L__BB0_31:
	ld.global.u32 	%r86, [%rd3+52];
	add.s32 	%r19, %r86, %r18;
	setp.ge.s32 	%p43, %r1, %r19;
	setp.lt.s32 	%p44, %r1, %r18;
	or.pred  	%p45, %p44, %p43;
	@%p45 bra 	$L__BB0_33;
	add.s32 	%r87, %r115, 13;
	st.global.u32 	[%rd2], %r87;
$L__BB0_33:
	ld.global.u32 	%r88, [%rd3+56];
	add.s32 	%r20, %r88, %r19;
	setp.ge.s32 	%p46, %r1, %r20;
	setp.lt.s32 	%p47, %r1, %r19;
	or.pred  	%p48, %p47, %p46;
	@%p48 bra 	$L__BB0_35;
	add.s32 	%r89, %r115, 14;
	st.global.u32 	[%rd2], %r89;
$L__BB0_35:
	ld.global.u32 	%r90, [%rd3+60];
	add.s32 	%r118, %r90, %r20;
	setp.ge.s32 	%p49, %r1, %r118;
	setp.lt.s32 	%p50, %r1, %r20;
	or.pred  	%p51, %p50, %p49;
	@%p51 bra 	$L__BB0_37;
	add.s32 	%r91, %r115, 15;
	st.global.u32 	[%rd2], %r91;
$L__BB0_37:
	add.s32 	%r115, %r115, 16;
	setp.ne.s32 	%p52, %r115, %r119;
	@%p52 bra 	$L__BB0_5;
$L__BB0_38:
	setp.eq.s32 	%p53, %r2, 0;
	@%p53 bra 	$L__BB0_73;
	and.b32  	%r25, %r52, 7;
	setp.lt.u32 	%p54, %r2, 8;
	@%p54 bra 	$L__BB0_57;
	mul.wide.u32 	%rd18, %r119, 4;
	add.s64 	%rd4, %rd1, %rd18;
	ld.global.u32 	%r92, [%rd4];
	add.s32 	%r26, %r92, %r118;
	setp.ge.s32 	%p55, %r1, %r26;
	setp.lt.s32 	%p56, %r1, %r118;
	or.pred  	%p57, %p56, %p55;
	@%p57 bra 	$L__BB0_42;
	st.global.u32 	[%rd2], %r119;
$L__BB0_42:
	ld.global.u32 	%r93, [%rd4+4];
	add.s32 	%r27, %r93, %r26;
	setp.ge.s32 	%p58, %r1, %r27;
	setp.lt.s32 	%p59, %r1, %r26;
	or.pred  	%p60, %p59, %p58;
	@%p60 bra 	$L__BB0_44;
	add.s32 	%r94, %r119, 1;
	st.global.u32 	[%rd2], %r94;
$L__BB0_44:
	ld.global.u32 	%r95, [%rd4+8];
	add.s32 	%r28, %r95, %r27;
	setp.ge.s32 	%p61, %r1, %r28;
	setp.lt.s32 	%p62, %r1, %r27;
	or.pred  	%p63, %p62, %p61;
	@%p63 bra 	$L__BB0_46;
	add.s32 	%r96, %r119, 2;
	st.global.u32 	[%rd2], %r96;
$L__BB0_46:
	ld.global.u32 	%r97, [%rd4+12];
	add.s32 	%r29, %r97, %r28;
	setp.ge.s32 	%p64, %r1, %r29;
	setp.lt.s32 	%p65, %r1, %r28;
	or.pred  	%p66, %p65, %p64;
	@%p66 bra 	$L__BB0_48;
	add.s32 	%r98, %r119, 3;
	st.global.u32 	[%rd2], %r98;
$L__BB0_48:
	ld.global.u32 	%r99, [%rd4+16];
	add.s32 	%r30, %r99, %r29;
	setp.ge.s32 	%p67, %r1, %r30;
	setp.lt.s32 	%p68, %r1, %r29;
	or.pred  	%p69, %p68, %p67;
	@%p69 bra 	$L__BB0_50;
	add.s32 	%r100, %r119, 4;
	st.global.u32 	[%rd2], %r100;
$L__BB0_50:
	ld.global.u32 	%r101, [%rd4+20];
	add.s32 	%r31, %r101, %r30;
	setp.ge.s32 	%p70, %r1, %r31;
	setp.lt.s32 	%p71, %r1, %r30;
	or.pred  	%p72, %p71, %p70;
	@%p72 bra 	$L__BB0_52;
	add.s32 	%r102, %r119, 5;
	st.global.u32 	[%rd2], %r102;
$L__BB0_52:
	ld.global.u32 	%r103, [%rd4+24];
	add.s32 	%r32, %r103, %r31;
	setp.ge.s32 	%p73, %r1, %r32;
	setp.lt.s32 	%p74, %r1, %r31;
	or.pred  	%p75, %p74, %p73;
	@%p75 bra 	$L__BB0_54;
	add.s32 	%r104, %r119, 6;
	st.global.u32 	[%rd2], %r104;
$L__BB0_54:
	ld.global.u32 	%r105, [%rd4+28];
	add.s32 	%r118, %r105, %r32;
	setp.ge.s32 	%p76, %r1, %r118;
	setp.lt.s32 	%p77, %r1, %r32;
	or.pred  	%p78, %p77, %p76;
	@%p78 bra 	$L__BB0_56;
	add.s32 	%r106, %r119, 7;
	st.global.u32 	[%rd2], %r106;
$L__BB0_56:
	add.s32 	%r119, %r119, 8;
$L__BB0_57:
	setp.eq.s32 	%p79, %r25, 0;
	@%p79 bra 	$L__BB0_73;
	and.b32  	%r37, %r52, 3;
	setp.lt.u32 	%p80, %r25, 4;
	@%p80 bra 	$L__BB0_68;
	mul.wide.u32 	%rd19, %r119, 4;
	add.s64 	%rd5, %rd1, %rd19;
	ld.global.u32 	%r107, [%rd5];
	add.s32 	%r38, %r107, %r118;
	setp.ge.s32 	%p81, %r1, %r38;
	setp.lt.s32 	%p82, %r1, %r118;
	or.pred  	%p83, %p82, %p81;
	@%p83 bra 	$L__BB0_61;
	st.global.u32 	[%rd2], %r119;
$L__BB0_61:
	ld.global.u32 	%r108, [%rd5+4];
	add.s32 	%r39, %r108, %r38;
	setp.ge.s32 	%p84, %r1, %r39;
	setp.lt.s32 	%p85, %r1, %r38;
	or.pred  	%p86, %p85, %p84;
	@%p86 bra 	$L__BB0_63;
	add.s32 	%r109, %r119, 1;
	st.global.u32 	[%rd2], %r109;
$L__BB0_63:
	ld.global.u32 	%r110, [%rd5+8];
	add.s32 	%r40, %r110, %r39;
	setp.ge.s32 	%p87, %r1, %r40;
	setp.lt.s32 	%p88, %r1, %r39;
	or.pred  	%p89, %p88, %p87;
	@%p89 bra 	$L__BB0_65;
	add.s32 	%r111, %r119, 2;
	st.global.u32 	[%rd2], %r111;
$L__BB0_65:
	ld.global.u32 	%r112, [%rd5+12];
	add.s32 	%r118, %r112, %r40;
	setp.ge.s32 	%p90, %r1, %r118;
	setp.lt.s32 	%p91, %r1, %r40;
	or.pred  	%p92, %p91, %p90;
	@%p92 bra 	$L__BB0_67;
	add.s32 	%r113, %r119, 3;
	st.global.u32 	[%rd2], %r113;
$L__BB0_67:
	add.s32 	%r119, %r119, 4;
$L__BB0_68:
	setp.eq.s32 	%p93, %r37, 0;
	@%p93 bra 	$L__BB0_73;
	mul.wide.u32 	%rd20, %r119, 4;
	add.s64 	%rd21, %rd1, %rd20;
	neg.s32 	%r123, %r37;
$L__BB0_70:
	.pragma "nounroll";
	ld.global.u32 	%r114, [%rd21];
	add.s32 	%r49, %r114, %r118;
	setp.ge.s32 	%p94, %r1, %r49;
	setp.lt.s32 	%p95, %r1, %r118;
	or.pred  	%p96, %p95, %p94;
	@%p96 bra 	$L__BB0_72;
	st.global.u32 	[%rd2], %r119;
$L__BB0_72:
	add.s32 	%r119, %r119, 1;
	add.s64 	%rd21, %rd21, 4;
	add.s32 	%r123, %r123, 1;
	setp.ne.s32 	%p97, %r123, 0;
	mov.u32 	%r118, %r49;
	@%p97 bra 	$L__BB0_70;
$L__BB0_73:
	ret;

}


// ===== COMPILED SASS (sm_100) =====

	.target	sm_100

	.elftype	@"ET_EXEC"


//--------------------- .note.nv.tkinfo           --------------------------
	.section	.note.nv.tkinfo,"",@"SHT_NOTE"
	.sectionflags	@"SHF_NOTE_NV_TKINFO"
	.tkinfo
        /*0018*/ 	.word	0x00000002
        /*0030*/ 	.string	""
        /*0030*/ 	.string	"ptxas"
        /*0030*/ 	.string	"Cuda compilation tools, release 13.0, V13.0.88"
        /*0030*/ 	.string	"Build cuda_13.0.r13.0/compiler.36424714_0"
        /*0030*/ 	.string	"-arch sm_100 -m 64 "



//--------------------- .note.nv.cuinfo           --------------------------
	.section	.note.nv.cuinfo,"",@"SHT_NOTE"
	.sectionflags	@"SHF_NOTE_NV_CUINFO"
        /*0018*/ 	.short	0x0002
        /*001a*/ 	.short	0x0064
        /*001c*/ 	.short	0x0082
	.zero		2


//--------------------- .nv.info                  --------------------------
	.section	.nv.info,"",@"SHT_CUDA_INFO"
	.align	4


	//----- nvinfo : EIATTR_REGCOUNT
	.align		4
        /*0000*/ 	.byte	0x04, 0x2f
        /*0002*/ 	.short	(.L_1 - .L_0)
	.align		4
.L_0:
        /*0004*/ 	.word	index@(_Z10bucketSortPiS_i)
        /*0008*/ 	.word	0x00000018


	//----- nvinfo : EIATTR_FRAME_SIZE
	.align		4
.L_1:
        /*000c*/ 	.byte	0x04, 0x11
        /*000e*/ 	.short	(.L_3 - .L_2)
	.align		4
.L_2:
        /*0010*/ 	.word	index@(_Z10bucketSortPiS_i)
        /*0014*/ 	.word	0x00000000


	//----- nvinfo : EIATTR_MIN_STACK_SIZE
	.align		4
.L_3:
        /*0018*/ 	.byte	0x04, 0x12
        /*001a*/ 	.short	(.L_5 - .L_4)
	.align		4
.L_4:
        /*001c*/ 	.word	index@(_Z10bucketSortPiS_i)
        /*0020*/ 	.word	0x00000000
.L_5:


//--------------------- .nv.compat                --------------------------
	.section	.nv.compat,"",@"SHT_CUDA_COMPAT_INFO"
	.align	4
        /*0000*/ 	.byte	0x02, 0x09, 0x00, 0x00, 0x02, 0x02, 0x01, 0x00, 0x02, 0x05, 0x05, 0x00, 0x03, 0x07, 0x01, 0x01
        /*0010*/ 	.byte	0x02, 0x03, 0x00, 0x00, 0x02, 0x06, 0x01, 0x00, 0x04, 0x0b, 0x08, 0x00, 0x09, 0x00, 0x00, 0x00
        /*0020*/ 	.byte	0x00, 0x00, 0x00, 0x00


//--------------------- .nv.info._Z10bucketSortPiS_i --------------------------
	.section	.nv.info._Z10bucketSortPiS_i,"",@"SHT_CUDA_INFO"
	.sectionflags	@""
	.align	4


	//----- nvinfo : EIATTR_CUDA_API_VERSION
	.align		4
        /*0000*/ 	.byte	0x04, 0x37
        /*0002*/ 	.short	(.L_7 - .L_6)
.L_6:
        /*0004*/ 	.word	0x00000082


	//----- nvinfo : EIATTR_KPARAM_INFO
	.align		4
.L_7:
        /*0008*/ 	.byte	0x04, 0x17
        /*000a*/ 	.short	(.L_9 - .L_8)
.L_8:
        /*000c*/ 	.word	0x00000000
        /*0010*/ 	.short	0x0002
        /*0012*/ 	.short	0x0010
        /*0014*/ 	.byte	0x00, 0xf0, 0x11, 0x00


	//----- nvinfo : EIATTR_KPARAM_INFO
	.align		4
.L_9:
        /*0018*/ 	.byte	0x04, 0x17
        /*001a*/ 	.short	(.L_11 - .L_10)
.L_10:
        /*001c*/ 	.word	0x00000000
        /*0020*/ 	.short	0x0001
        /*0022*/ 	.short	0x0008
        /*0024*/ 	.byte	0x00, 0xf5, 0x21, 0x00


	//----- nvinfo : EIATTR_KPARAM_INFO
	.align		4
.L_11:
        /*0028*/ 	.byte	0x04, 0x17
        /*002a*/ 	.short	(.L_13 - .L_12)
.L_12:
        /*002c*/ 	.word	0x00000000
        /*0030*/ 	.short	0x0000
        /*0032*/ 	.short	0x0000
        /*0034*/ 	.byte	0x00, 0xf5, 0x21, 0x00


	//----- nvinfo : EIATTR_SPARSE_MMA_MASK
	.align		4
.L_13:
        /*0038*/ 	.byte	0x03, 0x50
        /*003a*/ 	.short	0x0000


	//----- nvinfo : EIATTR_MAXREG_COUNT
	.align		4
        /*003c*/ 	.byte	0x03, 0x1b
        /*003e*/ 	.short	0x00ff


	//----- nvinfo : EIATTR_NUM_BARRIERS
	.align		4
        /*0040*/ 	.byte	0x02, 0x4c
        /*0042*/ 	.byte	0x01
	.zero		1


	//----- nvinfo : EIATTR_MERCURY_ISA_VERSION
	.align		4
        /*0044*/ 	.byte	0x03, 0x5f
        /*0046*/ 	.short	0x0101


	//----- nvinfo : EIATTR_VRC_CTA_INIT_COUNT
	.align		4
        /*0048*/ 	.byte	0x02, 0x4a
	.zero		1
	.zero		1


	//----- nvinfo : EIATTR_EXIT_INSTR_OFFSETS
	.align		4
        /*004c*/ 	.byte	0x04, 0x1c
        /*004e*/ 	.short	(.L_15 - .L_14)


	//   ....[0]....
.L_14:
        /*0050*/ 	.word	0x00000140


	//   ....[1]....
        /*0054*/ 	.word	0x00000820


	//   ....[2]....
        /*0058*/ 	.word	0x00000b90


	//   ....[3]....
        /*005c*/ 	.word	0x00000d70


	//   ....[4]....
        /*0060*/ 	.word	0x00000e80


	//----- nvinfo : EIATTR_CBANK_PARAM_SIZE
	.align		4
.L_15:
        /*0064*/ 	.byte	0x03, 0x19
        /*0066*/ 	.short	0x0014


	//----- nvinfo : EIATTR_PARAM_CBANK
	.align		4
        /*0068*/ 	.byte	0x04, 0x0a
        /*006a*/ 	.short	(.L_17 - .L_16)
	.align		4
.L_16:
        /*006c*/ 	.word	index@(.nv.constant0._Z10bucketSortPiS_i)
        /*0070*/ 	.short	0x0380
        /*0072*/ 	.short	0x0014


	//----- nvinfo : EIATTR_SW_WAR
	.align		4
.L_17:
        /*0074*/ 	.byte	0x04, 0x36
        /*0076*/ 	.short	(.L_19 - .L_18)
.L_18:
        /*0078*/ 	.word	0x00000008
.L_19:


//--------------------- .nv.callgraph             --------------------------
	.section	.nv.callgraph,"",@"SHT_CUDA_CALLGRAPH"
	.align	4
	.sectionentsize	8
	.align		4
        /*0000*/ 	.word	0x00000000
	.align		4
        /*0004*/ 	.word	0xffffffff
	.align		4
        /*0008*/ 	.word	0x00000000
	.align		4
        /*000c*/ 	.word	0xfffffffe
	.align		4
        /*0010*/ 	.word	0x00000000
	.align		4
        /*0014*/ 	.word	0xfffffffd
	.align		4
        /*0018*/ 	.word	0x00000000
	.align		4
        /*001c*/ 	.word	0xfffffffc


//--------------------- .text._Z10bucketSortPiS_i --------------------------
	.section	.text._Z10bucketSortPiS_i,"ax",@progbits
	.align	128
        .global         _Z10bucketSortPiS_i
        .type           _Z10bucketSortPiS_i,@function
        .size           _Z10bucketSortPiS_i,(.L_x_6 - _Z10bucketSortPiS_i)
        .other          _Z10bucketSortPiS_i,@"STO_CUDA_ENTRY STV_DEFAULT"
_Z10bucketSortPiS_i:
.text._Z10bucketSortPiS_i:
[----:B------:R-:W-:Y:S01]  /*0000*/  LDC R1, c[0x0][0x37c] ;  /* 0x0000df00ff017b82 */ /* 0x000fe20000000800 */
[----:B------:R-:W0:Y:S07]  /*0010*/  S2R R3, SR_TID.X ;  /* 0x0000000000037919 */ /* 0x000e2e0000002100 */
[----:B------:R-:W0:Y:S01]  /*0020*/  S2UR UR4, SR_CTAID.X ;  /* 0x00000000000479c3 */ /* 0x000e220000002500 */
[----:B------:R-:W1:Y:S07]  /*0030*/  LDCU.64 UR6, c[0x0][0x358] ;  /* 0x00006b00ff0677ac */ /* 0x000e6e0008000a00 */
[----:B------:R-:W0:Y:S08]  /*0040*/  LDC R0, c[0x0][0x360] ;  /* 0x0000d800ff007b82 */ /* 0x000e300000000800 */
[----:B------:R-:W2:Y:S08]  /*0050*/  LDC R11, c[0x0][0x390] ;  /* 0x0000e400ff0b7b82 */ /* 0x000eb00000000800 */
[----:B------:R-:W3:Y:S01]  /*0060*/  LDC.64 R4, c[0x0][0x388] ;  /* 0x0000e200ff047b82 */ /* 0x000ee20000000a00 */
[----:B0-----:R-:W-:-:S07]  /*0070*/  IMAD R0, R0, UR4, R3 ;  /* 0x0000000400007c24 */ /* 0x001fce000f8e0203 */
[----:B------:R-:W0:Y:S01]  /*0080*/  LDC.64 R2, c[0x0][0x380] ;  /* 0x0000e000ff027b82 */ /* 0x000e220000000a00 */
[----:B--2---:R-:W-:-:S13]  /*0090*/  ISETP.GE.AND P0, PT, R0, R11, PT ;  /* 0x0000000b0000720c */ /* 0x004fda0003f06270 */
[----:B------:R-:W2:Y:S01]  /*00a0*/  @!P0 LDC.64 R6, c[0x0][0x388] ;  /* 0x0000e200ff068b82 */ /* 0x000ea20000000a00 */
[----:B0-----:R-:W-:-:S04]  /*00b0*/  IMAD.WIDE R2, R0, 0x4, R2 ;  /* 0x0000000400027825 */ /* 0x001fc800078e0202 */
[----:B--2---:R-:W-:-:S05]  /*00c0*/  @!P0 IMAD.WIDE R6, R0, 0x4, R6 ;  /* 0x0000000400068825 */ /* 0x004fca00078e0206 */
[----:B-1----:R0:W-:Y:S01]  /*00d0*/  @!P0 STG.E desc[UR6][R6.64], RZ ;  /* 0x000000ff06008986 */ /* 0x0021e2000c101906 */
[----:B------:R-:W-:Y:S06]  /*00e0*/  BAR.SYNC.DEFER_BLOCKING 0x0 ;  /* 0x0000000000007b1d */ /* 0x000fec0000010000 */
[----:B------:R-:W3:Y:S01]  /*00f0*/  LDG.E R9, desc[UR6][R2.64] ;  /* 0x0000000602097981 */ /* 0x000ee2000c1e1900 */
[----:B------:R-:W-:Y:S01]  /*0100*/  ISETP.GE.AND P0, PT, R11, 0x1, PT ;  /* 0x000000010b00780c */ /* 0x000fe20003f06270 */
[----:B------:R-:W-:Y:S02]  /*0110*/  IMAD.MOV.U32 R13, RZ, RZ, 0x1 ;  /* 0x00000001ff0d7424 */ /* 0x000fe400078e00ff */
[----:B---3--:R-:W-:-:S05]  /*0120*/  IMAD.WIDE R8, R9, 0x4, R4 ;  /* 0x0000000409087825 */ /* 0x008fca00078e0204 */
[----:B------:R0:W-:Y:S05]  /*0130*/  REDG.E.ADD.STRONG.GPU desc[UR6][R8.64], R13 ;  /* 0x0000000d0800798e */ /* 0x0001ea000c12e106 */
[----:B------:R-:W-:Y:S05]  /*0140*/  @!P0 EXIT ;  /* 0x000000000000894d */ /* 0x000fea0003800000 */
[C---:B------:R-:W-:Y:S01]  /*0150*/  ISETP.GE.U32.AND P0, PT, R11.reuse, 0x10, PT ;  /* 0x000000100b00780c */ /* 0x040fe20003f06070 */
[----:B0-----:R-:W-:Y:S01]  /*0160*/  IMAD.MOV.U32 R9, RZ, RZ, RZ ;  /* 0x000000ffff097224 */ /* 0x001fe200078e00ff */
[----:B------:R-:W-:Y:S01]  /*0170*/  LOP3.LUT R10, R11, 0xf, RZ, 0xc0, !PT ;  /* 0x0000000f0b0a7812 */ /* 0x000fe200078ec0ff */
[----:B------:R-:W-:-:S03]  /*0180*/  IMAD.MOV.U32 R13, RZ, RZ, RZ ;  /* 0x000000ffff0d7224 */ /* 0x000fc600078e00ff */
[----:B------:R-:W-:-:S07]  /*0190*/  ISETP.NE.AND P1, PT, R10, RZ, PT ;  /* 0x000000ff0a00720c */ /* 0x000fce0003f25270 */
[----:B------:R-:W-:Y:S06]  /*01a0*/  @!P0 BRA `(.L_x_0) ;  /* 0x00000004009c8947 */ /* 0x000fec0003800000 */
[----:B------:R-:W0:Y:S01]  /*01b0*/  LDC.64 R4, c[0x0][0x388] ;  /* 0x0000e200ff047b82 */ /* 0x000e220000000a00 */
[----:B------:R-:W-:Y:S01]  /*01c0*/  LOP3.LUT R9, R11, 0x7ffffff0, RZ, 0xc0, !PT ;  /* 0x7ffffff00b097812 */ /* 0x000fe200078ec0ff */
[----:B------:R-:W-:Y:S02]  /*01d0*/  IMAD.MOV.U32 R11, RZ, RZ, RZ ;  /* 0x000000ffff0b7224 */ /* 0x000fe400078e00ff */
[----:B------:R-:W-:-:S07]  /*01e0*/  IMAD.MOV.U32 R13, RZ, RZ, RZ ;  /* 0x000000ffff0d7224 */ /* 0x000fce00078e00ff */
.L_x_1:
[----:B0-----:R-:W-:-:S05]  /*01f0*/  IMAD.WIDE.U32 R6, R11, 0x4, R4 ;  /* 0x000000040b067825 */ /* 0x001fca00078e0004 */
[----:B------:R-:W2:Y:S02]  /*0200*/  LDG.E R8, desc[UR6][R6.64] ;  /* 0x0000000606087981 */ /* 0x000ea4000c1e1900 */
[----:B--2---:R-:W-:-:S05]  /*0210*/  IMAD.IADD R15, R8, 0x1, R13 ;  /* 0x00000001080f7824 */ /* 0x004fca00078e020d */
[----:B------:R-:W-:-:S04]  /*0220*/  ISETP.GE.AND P0, PT, R0, R15, PT ;  /* 0x0000000f0000720c */ /* 0x000fc80003f06270 */
[----:B------:R-:W-:-:S13]  /*0230*/  ISETP.LT.OR P0, PT, R0, R13, P0 ;  /* 0x0000000d0000720c */ /* 0x000fda0000701670 */
[----:B------:R-:W-:Y:S04]  /*0240*/  @!P0 STG.E desc[UR6][R2.64], R11 ;  /* 0x0000000b02008986 */ /* 0x000fe8000c101906 */
[----:B------:R-:W2:Y:S02]  /*0250*/  LDG.E R8, desc[UR6][R6.64+0x4] ;  /* 0x0000040606087981 */ /* 0x000ea4000c1e1900 */
[----:B--2---:R-:W-:-:S05]  /*0260*/  IMAD.IADD R17, R15, 0x1, R8 ;  /* 0x000000010f117824 */ /* 0x004fca00078e0208 */
[----:B------:R-:W-:-:S04]  /*0270*/  ISETP.GE.AND P0, PT, R0, R17, PT ;  /* 0x000000110000720c */ /* 0x000fc80003f06270 */
[----:B------:R-:W-:-:S13]  /*0280*/  ISETP.LT.OR P0, PT, R0, R15, P0 ;  /* 0x0000000f0000720c */ /* 0x000fda0000701670 */
[----:B------:R-:W-:-:S05]  /*0290*/  @!P0 VIADD R13, R11, 0x1 ;  /* 0x000000010b0d8836 */ /* 0x000fca0000000000 */
[----:B------:R0:W-:Y:S04]  /*02a0*/  @!P0 STG.E desc[UR6][R2.64], R13 ;  /* 0x0000000d02008986 */ /* 0x0001e8000c101906 */
        /* <DEDUP_REMOVED lines=10> */
[----:B0-----:R-:W-:-:S05]  /*0350*/  @!P0 VIADD R13, R11, 0x3 ;  /* 0x000000030b0d8836 */ /* 0x001fca0000000000 */
[----:B------:R0:W-:Y:S04]  /*0360*/  @!P0 STG.E desc[UR6][R2.64], R13 ;  /* 0x0000000d02008986 */ /* 0x0001e8000c101906 */
[----:B------:R-:W2:Y:S02]  /*0370*/  LDG.E R8, desc[UR6][R6.64+0x10] ;  /* 0x0000100606087981 */ /* 0x000ea4000c1e1900 */
[----:B--2---:R-:W-:-:S05]  /*0380*/  IMAD.IADD R19, R17, 0x1, R8 ;  /* 0x0000000111137824 */ /* 0x004fca00078e0208 */
[----:B------:R-:W-:-:S04]  /*0390*/  ISETP.GE.AND P0, PT, R0, R19, PT ;  /* 0x000000130000720c */ /* 0x000fc80003f06270 */
[----:B------:R-:W-:-:S13]  /*03a0*/  ISETP.LT.OR P0, PT, R0, R17, P0 ;  /* 0x000000110000720c */ /* 0x000fda0000701670 */
[----:B-1----:R-:W-:-:S05]  /*03b0*/  @!P0 VIADD R15, R11, 0x4 ;  /* 0x000000040b0f8836 */ /* 0x002fca0000000000 */
        /* <DEDUP_REMOVED lines=8> */
[----:B--2---:R-:W-:-:S04]  /*0440*/  IADD3 R19, PT, PT, R17, R8, RZ ;  /* 0x0000000811137210 */ /* 0x004fc80007ffe0ff */
        /* <DEDUP_REMOVED lines=33> */
[----:B------:R-:W-:Y:S04]  /*0660*/  @!P0 STG.E desc[UR6][R2.64], R13 ;  /* 0x0000000d02008986 */ /* 0x000fe8000c101906 */
[----:B------:R-:W2:Y:S02]  /*0670*/  LDG.E R8, desc[UR6][R6.64+0x30] ;  /* 0x0000300606087981 */ /* 0x000ea4000c1e1900 */
[----:B--2---:R-:W-:-:S05]  /*0680*/  IMAD.IADD R19, R17, 0x1, R8 ;  /* 0x0000000111137824 */ /* 0x004fca00078e0208 */
[----:B------:R-:W-:-:S04]  /*0690*/  ISETP.GE.AND P0, PT, R0, R19, PT ;  /* 0x000000130000720c */ /* 0x000fc80003f06270 */
[----:B------:R-:W-:-:S13]  /*06a0*/  ISETP.LT.OR P0, PT, R0, R17, P0 ;  /* 0x000000110000720c */ /* 0x000fda0000701670 */
[----:B-1----:R-:W-:-:S05]  /*06b0*/  @!P0 IADD3 R15, PT, PT, R11, 0xc, RZ ;  /* 0x0000000c0b0f8810 */ /* 0x002fca0007ffe0ff */
        /* <DEDUP_REMOVED lines=13> */
[----:B------:R-:W3:Y:S02]  /*0790*/  LDG.E R13, desc[UR6][R6.64+0x3c] ;  /* 0x00003c06060d7981 */ /* 0x000ee4000c1e1900 */
[----:B---3--:R-:W-:-:S05]  /*07a0*/  IMAD.IADD R13, R19, 0x1, R13 ;  /* 0x00000001130d7824 */ /* 0x008fca00078e020d */
[----:B------:R-:W-:-:S04]  /*07b0*/  ISETP.GE.AND P0, PT, R0, R13, PT ;  /* 0x0000000d0000720c */ /* 0x000fc80003f06270 */
[----:B------:R-:W-:-:S13]  /*07c0*/  ISETP.LT.OR P0, PT, R0, R19, P0 ;  /* 0x000000130000720c */ /* 0x000fda0000701670 */
[C---:B-1----:R-:W-:Y:S02]  /*07d0*/  @!P0 VIADD R17, R11.reuse, 0xf ;  /* 0x0000000f0b118836 */ /* 0x042fe40000000000 */
[----:B------:R-:W-:-:S03]  /*07e0*/  VIADD R11, R11, 0x10 ;  /* 0x000000100b0b7836 */ /* 0x000fc60000000000 */
[----:B------:R2:W-:Y:S02]  /*07f0*/  @!P0 STG.E desc[UR6][R2.64], R17 ;  /* 0x0000001102008986 */ /* 0x0005e4000c101906 */
[----:B------:R-:W-:-:S13]  /*0800*/  ISETP.NE.AND P0, PT, R11, R9, PT ;  /* 0x000000090b00720c */ /* 0x000fda0003f05270 */
[----:B--2---:R-:W-:Y:S05]  /*0810*/  @P0 BRA `(.L_x_1) ;  /* 0xfffffff800740947 */ /* 0x004fea000383ffff */
.L_x_0:
[----:B------:R-:W-:Y:S05]  /*0820*/  @!P1 EXIT ;  /* 0x000000000000994d */ /* 0x000fea0003800000 */
[----:B------:R-:W0:Y:S01]  /*0830*/  LDCU UR4, c[0x0][0x390] ;  /* 0x00007200ff0477ac */ /* 0x000e220008000800 */
[----:B------:R-:W-:Y:S01]  /*0840*/  ISETP.GE.U32.AND P0, PT, R10, 0x8, PT ;  /* 0x000000080a00780c */ /* 0x000fe20003f06070 */
[----:B0-----:R-:W-:-:S06]  /*0850*/  ULOP3.LUT UR5, UR4, 0x7, URZ, 0xc0, !UPT ;  /* 0x0000000704057892 */ /* 0x001fcc000f8ec0ff */
[----:B------:R-:W-:-:S06]  /*0860*/  ISETP.NE.AND P1, PT, RZ, UR5, PT ;  /* 0x00000005ff007c0c */ /* 0x000fcc000bf25270 */
[----:B------:R-:W-:Y:S07]  /*0870*/  @!P0 BRA `(.L_x_2) ;  /* 0x0000000000c48947 */ /* 0x000fee0003800000 */
[----:B------:R-:W-:-:S05]  /*0880*/  IMAD.WIDE.U32 R6, R9, 0x4, R4 ;  /* 0x0000000409067825 */ /* 0x000fca00078e0004 */
        /* <DEDUP_REMOVED lines=18> */
[----:B--2---:R-:W-:-:S04]  /*09b0*/  IADD3 R17, PT, PT, R15, R8, RZ ;  /* 0x000000080f117210 */ /* 0x004fc80007ffe0ff */
        /* <DEDUP_REMOVED lines=20> */
[----:B------:R-:W-:-:S05]  /*0b00*/  @!P0 VIADD R15, R9, 0x6 ;  /* 0x00000006090f8836 */ /* 0x000fca0000000000 */
[----:B------:R2:W-:Y:S04]  /*0b10*/  @!P0 STG.E desc[UR6][R2.64], R15 ;  /* 0x0000000f02008986 */ /* 0x0005e8000c101906 */
[----:B-1----:R-:W3:Y:S02]  /*0b20*/  LDG.E R13, desc[UR6][R6.64+0x1c] ;  /* 0x00001c06060d7981 */ /* 0x002ee4000c1e1900 */
[----:B---3--:R-:W-:-:S05]  /*0b30*/  IMAD.IADD R13, R19, 0x1, R13 ;  /* 0x00000001130d7824 */ /* 0x008fca00078e020d */
[----:B------:R-:W-:-:S04]  /*0b40*/  ISETP.GE.AND P0, PT, R0, R13, PT ;  /* 0x0000000d0000720c */ /* 0x000fc80003f06270 */
[----:B------:R-:W-:-:S13]  /*0b50*/  ISETP.LT.OR P0, PT, R0, R19, P0 ;  /* 0x000000130000720c */ /* 0x000fda0000701670 */
[C---:B0-----:R-:W-:Y:S02]  /*0b60*/  @!P0 VIADD R11, R9.reuse, 0x7 ;  /* 0x00000007090b8836 */ /* 0x041fe40000000000 */
[----:B------:R-:W-:-:S03]  /*0b70*/  VIADD R9, R9, 0x8 ;  /* 0x0000000809097836 */ /* 0x000fc60000000000 */
[----:B------:R2:W-:Y:S04]  /*0b80*/  @!P0 STG.E desc[UR6][R2.64], R11 ;  /* 0x0000000b02008986 */ /* 0x0005e8000c101906 */
.L_x_2:
[----:B------:R-:W-:Y:S05]  /*0b90*/  @!P1 EXIT ;  /* 0x000000000000994d */ /* 0x000fea0003800000 */
[----:B------:R-:W-:Y:S02]  /*0ba0*/  UISETP.GE.U32.AND UP0, UPT, UR5, 0x4, UPT ;  /* 0x000000040500788c */ /* 0x000fe4000bf06070 */
[----:B------:R-:W-:-:S06]  /*0bb0*/  ULOP3.LUT UR4, UR4, 0x3, URZ, 0xc0, !UPT ;  /* 0x0000000304047892 */ /* 0x000fcc000f8ec0ff */
[----:B------:R-:W-:Y:S01]  /*0bc0*/  ISETP.NE.AND P1, PT, RZ, UR4, PT ;  /* 0x00000004ff007c0c */ /* 0x000fe2000bf25270 */
[----:B------:R-:W-:-:S12]  /*0bd0*/  BRA.U !UP0, `(.L_x_3) ;  /* 0x0000000108647547 */ /* 0x000fd8000b800000 */
[----:B------:R-:W-:-:S05]  /*0be0*/  IMAD.WIDE.U32 R6, R9, 0x4, R4 ;  /* 0x0000000409067825 */ /* 0x000fca00078e0004 */
[----:B------:R-:W2:Y:S02]  /*0bf0*/  LDG.E R8, desc[UR6][R6.64] ;  /* 0x0000000606087981 */ /* 0x000ea4000c1e1900 */
[----:B--2---:R-:W-:-:S05]  /*0c00*/  IMAD.IADD R11, R13, 0x1, R8 ;  /* 0x000000010d0b7824 */ /* 0x004fca00078e0208 */
[----:B------:R-:W-:-:S04]  /*0c10*/  ISETP.GE.AND P0, PT, R0, R11, PT ;  /* 0x0000000b0000720c */ /* 0x000fc80003f06270 */
[----:B------:R-:W-:-:S13]  /*0c20*/  ISETP.LT.OR P0, PT, R0, R13, P0 ;  /* 0x0000000d0000720c */ /* 0x000fda0000701670 */
[----:B------:R0:W-:Y:S04]  /*0c30*/  @!P0 STG.E desc[UR6][R2.64], R9 ;  /* 0x0000000902008986 */ /* 0x0001e8000c101906 */
[----:B------:R-:W2:Y:S02]  /*0c40*/  LDG.E R8, desc[UR6][R6.64+0x4] ;  /* 0x0000040606087981 */ /* 0x000ea4000c1e1900 */
[----:B--2---:R-:W-:-:S05]  /*0c50*/  IMAD.IADD R13, R11, 0x1, R8 ;  /* 0x000000010b0d7824 */ /* 0x004fca00078e0208 */
[----:B------:R-:W-:-:S04]  /*0c60*/  ISETP.GE.AND P0, PT, R0, R13, PT ;  /* 0x0000000d0000720c */ /* 0x000fc80003f06270 */
[----:B------:R-:W-:-:S13]  /*0c70*/  ISETP.LT.OR P0, PT, R0, R11, P0 ;  /* 0x0000000b0000720c */ /* 0x000fda0000701670 */
[----:B------:R-:W-:-:S05]  /*0c80*/  @!P0 IADD3 R15, PT, PT, R9, 0x1, RZ ;  /* 0x00000001090f8810 */ /* 0x000fca0007ffe0ff */
        /* <DEDUP_REMOVED lines=11> */
[C---:B------:R-:W-:Y:S02]  /*0d40*/  @!P0 VIADD R11, R9.reuse, 0x3 ;  /* 0x00000003090b8836 */ /* 0x040fe40000000000 */
[----:B0-----:R-:W-:-:S03]  /*0d50*/  VIADD R9, R9, 0x4 ;  /* 0x0000000409097836 */ /* 0x001fc60000000000 */
[----:B------:R1:W-:Y:S04]  /*0d60*/  @!P0 STG.E desc[UR6][R2.64], R11 ;  /* 0x0000000b02008986 */ /* 0x0003e8000c101906 */
.L_x_3:
[----:B------:R-:W-:Y:S05]  /*0d70*/  @!P1 EXIT ;  /* 0x000000000000994d */ /* 0x000fea0003800000 */
[----:B------:R-:W-:Y:S01]  /*0d80*/  IMAD.WIDE.U32 R4, R9, 0x4, R4 ;  /* 0x0000000409047825 */ /* 0x000fe200078e0004 */
[----:B------:R-:W-:-:S03]  /*0d90*/  UIADD3 UR4, UPT, UPT, -UR4, URZ, URZ ;  /* 0x000000ff04047290 */ /* 0x000fc6000fffe1ff */
[----:B------:R-:W-:-:S09]  /*0da0*/  IMAD.MOV.U32 R6, RZ, RZ, R4 ;  /* 0x000000ffff067224 */ /* 0x000fd200078e0004 */
.L_x_4:
[----:B------:R-:W-:-:S06]  /*0db0*/  IMAD.MOV.U32 R4, RZ, RZ, R6 ;  /* 0x000000ffff047224 */ /* 0x000fcc00078e0006 */
[----:B------:R-:W3:Y:S01]  /*0dc0*/  LDG.E R4, desc[UR6][R4.64] ;  /* 0x0000000604047981 */ /* 0x000ee2000c1e1900 */
[----:B------:R-:W-:-:S04]  /*0dd0*/  UIADD3 UR4, UPT, UPT, UR4, 0x1, URZ ;  /* 0x0000000104047890 */ /* 0x000fc8000fffe0ff */
[----:B------:R-:W-:Y:S01]  /*0de0*/  UISETP.NE.AND UP0, UPT, UR4, URZ, UPT ;  /* 0x000000ff0400728c */ /* 0x000fe2000bf05270 */
[----:B---3--:R-:W-:-:S05]  /*0df0*/  IMAD.IADD R7, R4, 0x1, R13 ;  /* 0x0000000104077824 */ /* 0x008fca00078e020d */
[----:B------:R-:W-:-:S04]  /*0e00*/  ISETP.GE.AND P0, PT, R0, R7, PT ;  /* 0x000000070000720c */ /* 0x000fc80003f06270 */
[----:B------:R-:W-:Y:S01]  /*0e10*/  ISETP.LT.OR P0, PT, R0, R13, P0 ;  /* 0x0000000d0000720c */ /* 0x000fe20000701670 */
[----:B------:R-:W-:-:S12]  /*0e20*/  IMAD.MOV.U32 R13, RZ, RZ, R7 ;  /* 0x000000ffff0d7224 */ /* 0x000fd800078e0007 */
[----:B------:R0:W-:Y:S01]  /*0e30*/  @!P0 STG.E desc[UR6][R2.64], R9 ;  /* 0x0000000902008986 */ /* 0x0001e2000c101906 */
[----:B------:R-:W-:-:S05]  /*0e40*/  IADD3 R6, P0, PT, R6, 0x4, RZ ;  /* 0x0000000406067810 */ /* 0x000fca0007f1e0ff */
[----:B------:R-:W-:Y:S02]  /*0e50*/  IMAD.X R5, RZ, RZ, R5, P0 ;  /* 0x000000ffff057224 */ /* 0x000fe400000e0605 */
[----:B0-----:R-:W-:Y:S01]  /*0e60*/  VIADD R9, R9, 0x1 ;  /* 0x0000000109097836 */ /* 0x001fe20000000000 */
[----:B------:R-:W-:Y:S06]  /*0e70*/  BRA.U UP0, `(.L_x_4) ;  /* 0xfffffffd00cc7547 */ /* 0x000fec000b83ffff */
[----:B------:R-:W-:Y:S05]  /*0e80*/  EXIT ;  /* 0x000000000000794d */ /* 0x000fea0003800000 */
.L_x_5:
[----:B------:R-:W-:-:S00]  /*0e90*/  BRA `(.L_x_5) ;  /* 0xfffffffc00fc7947 */ /* 0x000fc0000383ffff */
[----:B------:R-:W-:-:S00]  /*0ea0*/  NOP ;  /* 0x0000000000007918 */ /* 0x000fc00000000000 */
        /* <DEDUP_REMOVED lines=13> */
.L_x_6:


//--------------------- .nv.shared.reserved.0     --------------------------
	.section	.nv.shared.reserved.0,"aw",@nobits
	.weak		__nv_reservedSMEM_offset_0_alias
	.size		__nv_reservedSMEM_offset_0_alias, 0, 64
	.other		__nv_reservedSMEM_offset_0_alias,@"STO_CUDA_RESERVED_SHARED STV_DEFAULT"
__nv_reservedSMEM_offset_0_alias:
	.zero		0
	.zero		64


//--------------------- .nv.constant0._Z10bucketSortPiS_i --------------------------
	.section	.nv.constant0._Z10bucketSortPiS_i,"a",@progbits
	.sectionflags	@""
	.align	4
.nv.constant0._Z10bucketSortPiS_i:
	.zero		916


//--------------------- SYMBOLS --------------------------

	.type		.nv.reservedSmem.offset0,@object
	.size		.nv.reservedSmem.offset0,0x4
